	.headerflags	@"EF_CUDA_TEXMODE_UNIFIED EF_CUDA_64BIT_ADDRESS EF_CUDA_SM75 EF_CUDA_VIRTUAL_SM(EF_CUDA_SM75)"
	.elftype	@"ET_EXEC"


//--------------------- .nv.info                  --------------------------
	.section	.nv.info,"",@"SHT_CUDA_INFO"
	.align	4


	//----- nvinfo : EIATTR_REGCOUNT
	.align		4
        /*0000*/ 	.byte	0x04, 0x2f
        /*0002*/ 	.short	(.L_1 - .L_0)
	.align		4
.L_0:
        /*0004*/ 	.word	index@(_DWf_DW_dfg_kernel)
        /*0008*/ 	.word	0x00000030


	//----- nvinfo : EIATTR_MIN_STACK_SIZE
	.align		4
.L_1:
        /*000c*/ 	.byte	0x04, 0x12
        /*000e*/ 	.short	(.L_3 - .L_2)
	.align		4
.L_2:
        /*0010*/ 	.word	index@(_DWf_DW_dfg_kernel)
        /*0014*/ 	.word	0x00000000


	//----- nvinfo : EIATTR_FRAME_SIZE
	.align		4
.L_3:
        /*0018*/ 	.byte	0x04, 0x11
        /*001a*/ 	.short	(.L_5 - .L_4)
	.align		4
.L_4:
        /*001c*/ 	.word	index@(_DWf_DW_dfg_kernel)
        /*0020*/ 	.word	0x00000000


	//----- nvinfo : EIATTR_MIN_STACK_SIZE
	.align		4
.L_5:
        /*0024*/ 	.byte	0x04, 0x12
        /*0026*/ 	.short	(.L_7 - .L_6)
	.align		4
.L_6:
        /*0028*/ 	.word	index@(_DWf_DW_dfg_kernel)
        /*002c*/ 	.word	0x00000000
.L_7:


//--------------------- .nv.info._DWf_DW_dfg_kernel --------------------------
	.section	.nv.info._DWf_DW_dfg_kernel,"",@"SHT_CUDA_INFO"
	.sectionflags	@""
	.align	4


	//----- nvinfo : EIATTR_SW_WAR
	.align		4
        /*0000*/ 	.byte	0x04, 0x36
        /*0002*/ 	.short	(.L_9 - .L_8)
.L_8:
        /*0004*/ 	.word	0x00000001


	//----- nvinfo : EIATTR_CUDA_API_VERSION
	.align		4
.L_9:
        /*0008*/ 	.byte	0x04, 0x37
        /*000a*/ 	.short	(.L_11 - .L_10)
.L_10:
        /*000c*/ 	.word	0x0000007c


	//----- nvinfo : EIATTR_PARAM_CBANK
	.align		4
.L_11:
        /*0010*/ 	.byte	0x04, 0x0a
        /*0012*/ 	.short	(.L_13 - .L_12)
	.align		4
.L_12:
        /*0014*/ 	.word	index@(.nv.constant0._DWf_DW_dfg_kernel)
        /*0018*/ 	.short	0x0160
        /*001a*/ 	.short	0x001c


	//----- nvinfo : EIATTR_CBANK_PARAM_SIZE
	.align		4
.L_13:
        /*001c*/ 	.byte	0x03, 0x19
        /*001e*/ 	.short	0x001c


	//----- nvinfo : EIATTR_KPARAM_INFO
	.align		4
        /*0020*/ 	.byte	0x04, 0x17
        /*0022*/ 	.short	(.L_15 - .L_14)
.L_14:
        /*0024*/ 	.word	0x00000000
        /*0028*/ 	.short	0x0003
        /*002a*/ 	.short	0x0018
        /*002c*/ 	.byte	0x00, 0xf0, 0x11, 0x00


	//----- nvinfo : EIATTR_KPARAM_INFO
	.align		4
.L_15:
        /*0030*/ 	.byte	0x04, 0x17
        /*0032*/ 	.short	(.L_17 - .L_16)
.L_16:
        /*0034*/ 	.word	0x00000000
        /*0038*/ 	.short	0x0002
        /*003a*/ 	.short	0x0010
        /*003c*/ 	.byte	0x00, 0xf0, 0x21, 0x00


	//----- nvinfo : EIATTR_KPARAM_INFO
	.align		4
.L_17:
        /*0040*/ 	.byte	0x04, 0x17
        /*0042*/ 	.short	(.L_19 - .L_18)
.L_18:
        /*0044*/ 	.word	0x00000000
        /*0048*/ 	.short	0x0001
        /*004a*/ 	.short	0x0008
        /*004c*/ 	.byte	0x00, 0xf0, 0x21, 0x00


	//----- nvinfo : EIATTR_KPARAM_INFO
	.align		4
.L_19:
        /*0050*/ 	.byte	0x04, 0x17
        /*0052*/ 	.short	(.L_21 - .L_20)
.L_20:
        /*0054*/ 	.word	0x00000000
        /*0058*/ 	.short	0x0000
        /*005a*/ 	.short	0x0000
        /*005c*/ 	.byte	0x00, 0xf0, 0x21, 0x00


	//----- nvinfo : EIATTR_MAXREG_COUNT
	.align		4
.L_21:
        /*0060*/ 	.byte	0x03, 0x1b
        /*0062*/ 	.short	0x00ff


	//----- nvinfo : EIATTR_EXIT_INSTR_OFFSETS
	.align		4
        /*0064*/ 	.byte	0x04, 0x1c
        /*0066*/ 	.short	(.L_23 - .L_22)


	//   ....[0]....
.L_22:
        /*0068*/ 	.word	0x00000df0


	//   ....[1]....
        /*006c*/ 	.word	0x00000e10


	//----- nvinfo : EIATTR_MAX_THREADS
	.align		4
.L_23:
        /*0070*/ 	.byte	0x04, 0x05
        /*0072*/ 	.short	(.L_25 - .L_24)
.L_24:
        /*0074*/ 	.word	0x00000080
        /*0078*/ 	.word	0x00000001
        /*007c*/ 	.word	0x00000001
.L_25:


//--------------------- .nv.callgraph             --------------------------
	.section	.nv.callgraph,"",@"SHT_CUDA_CALLGRAPH"
	.align	4
	.sectionentsize	8
	.align		4
        /*0000*/ 	.word	0x00000000
	.align		4
        /*0004*/ 	.word	0xffffffff
	.align		4
        /*0008*/ 	.word	0x00000000
	.align		4
        /*000c*/ 	.word	0xfffffffe
	.align		4
        /*0010*/ 	.word	0x00000000
	.align		4
        /*0014*/ 	.word	0xfffffffd
	.align		4
        /*0018*/ 	.word	0x00000000
	.align		4
        /*001c*/ 	.word	0xfffffffc


//--------------------- .nv.rel.action            --------------------------
	.section	.nv.rel.action,"",@"SHT_CUDA_RELOCINFO"
	.align	8
	.sectionentsize	8
        /*0000*/ 	.byte	0x73, 0x00, 0x00, 0x00, 0x00, 0x00, 0x00, 0x00, 0x00, 0x00, 0x00, 0x11, 0x25, 0x00, 0x05, 0x36


//--------------------- .nv.constant0._DWf_DW_dfg_kernel --------------------------
	.section	.nv.constant0._DWf_DW_dfg_kernel,"a",@progbits
	.sectionflags	@""
	.align	4
.nv.constant0._DWf_DW_dfg_kernel:
	.zero		380


//--------------------- .text._DWf_DW_dfg_kernel  --------------------------
	.section	.text._DWf_DW_dfg_kernel,"ax",@progbits
	.sectioninfo	@"SHI_REGISTERS=48"
	.align	128
        .global         _DWf_DW_dfg_kernel
        .type           _DWf_DW_dfg_kernel,@function
        .size           _DWf_DW_dfg_kernel,(.L_x_1 - _DWf_DW_dfg_kernel)
        .other          _DWf_DW_dfg_kernel,@"STO_CUDA_ENTRY STV_DEFAULT"
_DWf_DW_dfg_kernel:
.text._DWf_DW_dfg_kernel:
[----:B------:R-:W-:Y:S02]  /*0000*/  MOV R1, c[0x0][0x28] ;  /* 0x00000a0000017a02 */ /* 0x000fe40000000f00 */
[----:B------:R-:W0:Y:S01]  /*0010*/  S2R R0, SR_TID.X ;  /* 0x0000000000007919 */ /* 0x000e220000002100 */
[----:B------:R-:W-:Y:S01]  /*0020*/  CS2R R16, SRZ ;  /* 0x0000000000107805 */ /* 0x000fe2000001ff00 */
[----:B------:R-:W-:Y:S02]  /*0030*/  CS2R R18, SRZ ;  /* 0x0000000000127805 */ /* 0x000fe4000001ff00 */
[----:B------:R-:W1:Y:S01]  /*0040*/  S2R R3, SR_CTAID.X ;  /* 0x0000000000037919 */ /* 0x000e620000002500 */
[----:B0-----:R-:W-:-:S04]  /*0050*/  SHF.L.U32 R0, R0, 0x3, RZ ;  /* 0x0000000300007819 */ /* 0x001fc800000006ff */
[----:B------:R-:W-:-:S04]  /*0060*/  LOP3.LUT R0, R0, 0x3f8, RZ, 0xc0, !PT ;  /* 0x000003f800007812 */ /* 0x000fc800078ec0ff */
[----:B-1----:R-:W-:Y:S02]  /*0070*/  LEA R0, R3, R0, 0xa ;  /* 0x0000000003007211 */ /* 0x002fe400078e50ff */
[----:B------:R-:W-:Y:S02]  /*0080*/  MOV R3, 0x2 ;  /* 0x0000000200037802 */ /* 0x000fe40000000f00 */
[----:B------:R-:W-:-:S03]  /*0090*/  ISETP.GE.AND P0, PT, R0, c[0x0][0x178], PT ;  /* 0x00005e0000007a0c */ /* 0x000fc60003f06270 */
[----:B------:R-:W-:-:S09]  /*00a0*/  IMAD.WIDE R14, R0, R3, c[0x0][0x168] ;  /* 0x00005a00000e7625 */ /* 0x000fd200078e0203 */
[----:B------:R-:W2:Y:S01]  /*00b0*/  @!P0 LDG.E.128.SYS R16, [R14] ;  /* 0x000000000e108381 */ /* 0x000ea200001eed00 */
[CC--:B------:R-:W-:Y:S01]  /*00c0*/  IMAD.WIDE R12, R0.reuse, R3.reuse, c[0x0][0x160] ;  /* 0x00005800000c7625 */ /* 0x0c0fe200078e0203 */
[----:B------:R-:W-:Y:S01]  /*00d0*/  CS2R R4, SRZ ;  /* 0x0000000000047805 */ /* 0x000fe2000001ff00 */
[----:B------:R-:W-:Y:S01]  /*00e0*/  CS2R R6, SRZ ;  /* 0x0000000000067805 */ /* 0x000fe2000001ff00 */
[----:B------:R-:W-:Y:S01]  /*00f0*/  CS2R R8, SRZ ;  /* 0x0000000000087805 */ /* 0x000fe2000001ff00 */
[----:B------:R-:W-:Y:S01]  /*0100*/  CS2R R10, SRZ ;  /* 0x00000000000a7805 */ /* 0x000fe2000001ff00 */
[----:B------:R-:W-:-:S05]  /*0110*/  IMAD.WIDE R2, R0, R3, c[0x0][0x170] ;  /* 0x00005c0000027625 */ /* 0x000fca00078e0203 */
[----:B------:R-:W3:Y:S04]  /*0120*/  @!P0 LDG.E.128.SYS R4, [R12] ;  /* 0x000000000c048381 */ /* 0x000ee800001eed00 */
[----:B------:R-:W4:Y:S01]  /*0130*/  @!P0 LDG.E.128.SYS R8, [R2] ;  /* 0x0000000002088381 */ /* 0x000f2200001eed00 */
[----:B--2---:R-:W-:Y:S02]  /*0140*/  SEL R16, R16, RZ, !P0 ;  /* 0x000000ff10107207 */ /* 0x004fe40004000000 */
[----:B------:R-:W-:Y:S02]  /*0150*/  SEL R22, R18, RZ, !P0 ;  /* 0x000000ff12167207 */ /* 0x000fe40004000000 */
[----:B------:R-:W-:Y:S02]  /*0160*/  SEL R31, R19, RZ, !P0 ;  /* 0x000000ff131f7207 */ /* 0x000fe40004000000 */
[----:B------:R-:W-:-:S02]  /*0170*/  HADD2.F32 R20, R16.H0_H0, -RZ.H0_H0 ;  /* 0xa00000ff10147230 */ /* 0x000fc40000004800 */
[----:B------:R-:W-:Y:S01]  /*0180*/  HADD2.F32 R21, R16.H1_H1, -RZ.H0_H0 ;  /* 0xa00000ff10157230 */ /* 0x000fe20000004c00 */
[----:B------:R-:W-:Y:S01]  /*0190*/  SEL R16, R17, RZ, !P0 ;  /* 0x000000ff11107207 */ /* 0x000fe20004000000 */
[----:B------:R-:W-:Y:S01]  /*01a0*/  HADD2.F32 R19, R22.H1_H1, -RZ.H0_H0 ;  /* 0xa00000ff16137230 */ /* 0x000fe20000004c00 */
[----:B---3--:R-:W-:Y:S02]  /*01b0*/  SEL R4, R4, RZ, !P0 ;  /* 0x000000ff04047207 */ /* 0x008fe40004000000 */
[----:B------:R-:W-:Y:S01]  /*01c0*/  SEL R5, R5, RZ, !P0 ;  /* 0x000000ff05057207 */ /* 0x000fe20004000000 */
[----:B------:R-:W-:Y:S01]  /*01d0*/  FADD R0, RZ, -R20 ;  /* 0x80000014ff007221 */ /* 0x000fe20000000000 */
[C---:B------:R-:W-:Y:S01]  /*01e0*/  HADD2.F32 R17, R16.reuse.H0_H0, -RZ.H0_H0 ;  /* 0xa00000ff10117230 */ /* 0x040fe20000004800 */
[----:B------:R-:W-:Y:S01]  /*01f0*/  SEL R6, R6, RZ, !P0 ;  /* 0x000000ff06067207 */ /* 0x000fe20004000000 */
[----:B------:R-:W-:Y:S01]  /*0200*/  HADD2.F32 R18, R16.H1_H1, -RZ.H0_H0 ;  /* 0xa00000ff10127230 */ /* 0x000fe20000004c00 */
[----:B------:R-:W-:Y:S01]  /*0210*/  FMUL R23, R0, 1.4426950216293334961 ;  /* 0x3fb8aa3b00177820 */ /* 0x000fe20000400000 */
[----:B------:R-:W-:Y:S01]  /*0220*/  SEL R7, R7, RZ, !P0 ;  /* 0x000000ff07077207 */ /* 0x000fe20004000000 */
[----:B------:R-:W-:-:S03]  /*0230*/  FADD R0, RZ, -R21 ;  /* 0x80000015ff007221 */ /* 0x000fc60000000000 */
[----:B------:R-:W-:Y:S01]  /*0240*/  FSETP.GEU.AND P5, PT, R23, -126, PT ;  /* 0xc2fc00001700780b */ /* 0x000fe20003fae000 */
[----:B------:R-:W-:Y:S02]  /*0250*/  FMUL R24, R0, 1.4426950216293334961 ;  /* 0x3fb8aa3b00187820 */ /* 0x000fe40000400000 */
[----:B------:R-:W-:Y:S02]  /*0260*/  FADD R0, RZ, -R17 ;  /* 0x80000011ff007221 */ /* 0x000fe40000000000 */
[----:B------:R-:W-:Y:S01]  /*0270*/  FADD R16, RZ, -R18 ;  /* 0x80000012ff107221 */ /* 0x000fe20000000000 */
[----:B------:R-:W-:Y:S01]  /*0280*/  FSETP.GEU.AND P2, PT, R24, -126, PT ;  /* 0xc2fc00001800780b */ /* 0x000fe20003f4e000 */
[----:B------:R-:W-:Y:S02]  /*0290*/  FMUL R27, R0, 1.4426950216293334961 ;  /* 0x3fb8aa3b001b7820 */ /* 0x000fe40000400000 */
[----:B------:R-:W-:Y:S01]  /*02a0*/  HADD2.F32 R0, R22.H0_H0, -RZ.H0_H0 ;  /* 0xa00000ff16007230 */ /* 0x000fe20000004800 */
[----:B------:R-:W-:-:S02]  /*02b0*/  FMUL R28, R16, 1.4426950216293334961 ;  /* 0x3fb8aa3b101c7820 */ /* 0x000fc40000400000 */
[----:B------:R-:W-:Y:S01]  /*02c0*/  HADD2.F32 R16, R31.H0_H0, -RZ.H0_H0 ;  /* 0xa00000ff1f107230 */ /* 0x000fe20000004800 */
[----:B------:R-:W-:Y:S01]  /*02d0*/  @!P5 FMUL R23, R23, 0.5 ;  /* 0x3f0000001717d820 */ /* 0x000fe20000400000 */
[----:B------:R-:W-:Y:S02]  /*02e0*/  FSETP.GEU.AND P3, PT, R27, -126, PT ;  /* 0xc2fc00001b00780b */ /* 0x000fe40003f6e000 */
[----:B------:R-:W-:Y:S01]  /*02f0*/  FSETP.GEU.AND P1, PT, R28, -126, PT ;  /* 0xc2fc00001c00780b */ /* 0x000fe20003f2e000 */
[----:B------:R-:W-:Y:S02]  /*0300*/  FADD R22, RZ, -R0 ;  /* 0x80000000ff167221 */ /* 0x000fe40000000000 */
[----:B------:R-:W-:Y:S01]  /*0310*/  @!P2 FMUL R24, R24, 0.5 ;  /* 0x3f0000001818a820 */ /* 0x000fe20000400000 */
[----:B------:R0:W1:Y:S01]  /*0320*/  MUFU.EX2 R29, R23 ;  /* 0x00000017001d7308 */ /* 0x0000620000000800 */
[----:B------:R-:W-:Y:S02]  /*0330*/  FMUL R25, R22, 1.4426950216293334961 ;  /* 0x3fb8aa3b16197820 */ /* 0x000fe40000400000 */
[----:B------:R-:W-:-:S03]  /*0340*/  FADD R22, RZ, -R19 ;  /* 0x80000013ff167221 */ /* 0x000fc60000000000 */
[----:B------:R-:W-:Y:S01]  /*0350*/  FSETP.GEU.AND P4, PT, R25, -126, PT ;  /* 0xc2fc00001900780b */ /* 0x000fe20003f8e000 */
[----:B------:R-:W-:Y:S01]  /*0360*/  FMUL R26, R22, 1.4426950216293334961 ;  /* 0x3fb8aa3b161a7820 */ /* 0x000fe20000400000 */
[----:B------:R2:W3:Y:S01]  /*0370*/  MUFU.EX2 R30, R24 ;  /* 0x00000018001e7308 */ /* 0x0004e20000000800 */
[----:B------:R-:W-:Y:S01]  /*0380*/  HADD2.F32 R22, R31.H1_H1, -RZ.H0_H0 ;  /* 0xa00000ff1f167230 */ /* 0x000fe20000004c00 */
[----:B0-----:R-:W-:Y:S02]  /*0390*/  FADD R23, RZ, -R16 ;  /* 0x80000010ff177221 */ /* 0x001fe40000000000 */
[----:B------:R-:W-:Y:S01]  /*03a0*/  FSETP.GEU.AND P6, PT, R26, -126, PT ;  /* 0xc2fc00001a00780b */ /* 0x000fe20003fce000 */
[----:B------:R-:W-:Y:S02]  /*03b0*/  @!P1 FMUL R28, R28, 0.5 ;  /* 0x3f0000001c1c9820 */ /* 0x000fe40000400000 */
[----:B------:R-:W-:Y:S02]  /*03c0*/  @!P3 FMUL R27, R27, 0.5 ;  /* 0x3f0000001b1bb820 */ /* 0x000fe40000400000 */
[----:B--2---:R-:W-:-:S02]  /*03d0*/  FMUL R24, R23, 1.4426950216293334961 ;  /* 0x3fb8aa3b17187820 */ /* 0x004fc40000400000 */
[----:B------:R-:W-:Y:S01]  /*03e0*/  FADD R23, RZ, -R22 ;  /* 0x80000016ff177221 */ /* 0x000fe20000000000 */
[----:B------:R-:W0:Y:S01]  /*03f0*/  MUFU.EX2 R28, R28 ;  /* 0x0000001c001c7308 */ /* 0x000e220000000800 */
[----:B-1----:R-:W-:Y:S01]  /*0400*/  @!P5 FMUL R29, R29, R29 ;  /* 0x0000001d1d1dd220 */ /* 0x002fe20000400000 */
[----:B------:R-:W-:Y:S01]  /*0410*/  FSETP.GEU.AND P5, PT, R24, -126, PT ;  /* 0xc2fc00001800780b */ /* 0x000fe20003fae000 */
[----:B------:R-:W-:Y:S02]  /*0420*/  FMUL R23, R23, 1.4426950216293334961 ;  /* 0x3fb8aa3b17177820 */ /* 0x000fe40000400000 */
[----:B---3--:R-:W-:Y:S02]  /*0430*/  @!P2 FMUL R30, R30, R30 ;  /* 0x0000001e1e1ea220 */ /* 0x008fe40000400000 */
[----:B------:R-:W-:Y:S01]  /*0440*/  @!P6 FMUL R26, R26, 0.5 ;  /* 0x3f0000001a1ae820 */ /* 0x000fe20000400000 */
[----:B------:R-:W-:Y:S01]  /*0450*/  FSETP.GEU.AND P2, PT, R23, -126, PT ;  /* 0xc2fc00001700780b */ /* 0x000fe20003f4e000 */
[----:B------:R-:W1:Y:S01]  /*0460*/  MUFU.EX2 R27, R27 ;  /* 0x0000001b001b7308 */ /* 0x000e620000000800 */
[----:B------:R-:W-:-:S02]  /*0470*/  @!P4 FMUL R25, R25, 0.5 ;  /* 0x3f0000001919c820 */ /* 0x000fc40000400000 */
[----:B------:R-:W-:Y:S02]  /*0480*/  FADD R30, R30, 1 ;  /* 0x3f8000001e1e7421 */ /* 0x000fe40000000000 */
[----:B------:R-:W-:Y:S02]  /*0490*/  @!P5 FMUL R24, R24, 0.5 ;  /* 0x3f0000001818d820 */ /* 0x000fe40000400000 */
[----:B------:R-:W-:Y:S01]  /*04a0*/  FADD R29, R29, 1 ;  /* 0x3f8000001d1d7421 */ /* 0x000fe20000000000 */
[----:B------:R-:W2:Y:S01]  /*04b0*/  MUFU.EX2 R26, R26 ;  /* 0x0000001a001a7308 */ /* 0x000ea20000000800 */
[----:B0-----:R-:W-:Y:S01]  /*04c0*/  @!P1 FMUL R28, R28, R28 ;  /* 0x0000001c1c1c9220 */ /* 0x001fe20000400000 */
[----:B------:R-:W-:Y:S01]  /*04d0*/  FSETP.GT.AND P1, PT, R30, 8.50705917302346158658e+37, PT ;  /* 0x7e8000001e00780b */ /* 0x000fe20003f24000 */
[----:B------:R-:W-:Y:S02]  /*04e0*/  @!P2 FMUL R23, R23, 0.5 ;  /* 0x3f0000001717a820 */ /* 0x000fe40000400000 */
[----:B------:R-:W-:-:S03]  /*04f0*/  FADD R28, R28, 1 ;  /* 0x3f8000001c1c7421 */ /* 0x000fc60000000000 */
[----:B------:R-:W0:Y:S01]  /*0500*/  MUFU.EX2 R25, R25 ;  /* 0x0000001900197308 */ /* 0x000e220000000800 */
[----:B-1----:R-:W-:Y:S01]  /*0510*/  @!P3 FMUL R27, R27, R27 ;  /* 0x0000001b1b1bb220 */ /* 0x002fe20000400000 */
[----:B------:R-:W-:-:S03]  /*0520*/  FSETP.GT.AND P3, PT, R29, 8.50705917302346158658e+37, PT ;  /* 0x7e8000001d00780b */ /* 0x000fc60003f64000 */
[----:B------:R-:W-:Y:S02]  /*0530*/  FADD R27, R27, 1 ;  /* 0x3f8000001b1b7421 */ /* 0x000fe40000000000 */
[----:B------:R-:W-:Y:S01]  /*0540*/  @P1 FMUL R30, R30, 0.25 ;  /* 0x3e8000001e1e1820 */ /* 0x000fe20000400000 */
[----:B------:R-:W1:Y:S01]  /*0550*/  MUFU.EX2 R23, R23 ;  /* 0x0000001700177308 */ /* 0x000e620000000800 */
[----:B--2---:R-:W-:Y:S01]  /*0560*/  @!P6 FMUL R26, R26, R26 ;  /* 0x0000001a1a1ae220 */ /* 0x004fe20000400000 */
[----:B------:R-:W-:-:S03]  /*0570*/  FSETP.GT.AND P6, PT, R28, 8.50705917302346158658e+37, PT ;  /* 0x7e8000001c00780b */ /* 0x000fc60003fc4000 */
[----:B------:R-:W-:Y:S02]  /*0580*/  FADD R33, R26, 1 ;  /* 0x3f8000001a217421 */ /* 0x000fe40000000000 */
[----:B------:R-:W-:Y:S01]  /*0590*/  @P3 FMUL R29, R29, 0.25 ;  /* 0x3e8000001d1d3820 */ /* 0x000fe20000400000 */
[----:B------:R2:W3:Y:S01]  /*05a0*/  MUFU.EX2 R31, R24 ;  /* 0x00000018001f7308 */ /* 0x0004e20000000800 */
[----:B0-----:R-:W-:Y:S01]  /*05b0*/  @!P4 FMUL R25, R25, R25 ;  /* 0x000000191919c220 */ /* 0x001fe20000400000 */
[----:B------:R-:W-:-:S04]  /*05c0*/  FSETP.GT.AND P4, PT, R27, 8.50705917302346158658e+37, PT ;  /* 0x7e8000001b00780b */ /* 0x000fc80003f84000 */
[----:B------:R-:W-:Y:S02]  /*05d0*/  @P6 FMUL R28, R28, 0.25 ;  /* 0x3e8000001c1c6820 */ /* 0x000fe40000400000 */
[----:B-1----:R-:W-:Y:S01]  /*05e0*/  @!P2 FMUL R23, R23, R23 ;  /* 0x000000171717a220 */ /* 0x002fe20000400000 */
[----:B------:R-:W-:Y:S01]  /*05f0*/  FSETP.GT.AND P2, PT, R33, 8.50705917302346158658e+37, PT ;  /* 0x7e8000002100780b */ /* 0x000fe20003f44000 */
[----:B--2---:R-:W-:Y:S01]  /*0600*/  FADD R24, R25, 1 ;  /* 0x3f80000019187421 */ /* 0x004fe20000000000 */
[----:B------:R0:W1:Y:S01]  /*0610*/  MUFU.RCP R35, R30 ;  /* 0x0000001e00237308 */ /* 0x0000620000001000 */
[----:B------:R-:W-:Y:S02]  /*0620*/  MOV R25, 0x3e800000 ;  /* 0x3e80000000197802 */ /* 0x000fe40000000f00 */
[----:B------:R-:W-:Y:S02]  /*0630*/  @P4 FMUL R27, R27, 0.25 ;  /* 0x3e8000001b1b4820 */ /* 0x000fe40000400000 */
[----:B---3--:R-:W-:Y:S01]  /*0640*/  @!P5 FMUL R31, R31, R31 ;  /* 0x0000001f1f1fd220 */ /* 0x008fe20000400000 */
[----:B------:R-:W-:Y:S01]  /*0650*/  FSETP.GT.AND P5, PT, R24, 8.50705917302346158658e+37, PT ;  /* 0x7e8000001800780b */ /* 0x000fe20003fa4000 */
[----:B0-----:R-:W-:Y:S01]  /*0660*/  FADD R30, R23, 1 ;  /* 0x3f800000171e7421 */ /* 0x001fe20000000000 */
[----:B------:R-:W0:Y:S01]  /*0670*/  MUFU.RCP R29, R29 ;  /* 0x0000001d001d7308 */ /* 0x000e220000001000 */
[----:B------:R-:W-:Y:S01]  /*0680*/  FADD R32, R31, 1 ;  /* 0x3f8000001f207421 */ /* 0x000fe20000000000 */
[----:B------:R-:W-:Y:S01]  /*0690*/  FSEL R34, R25, 1, P3 ;  /* 0x3f80000019227808 */ /* 0x000fe20001800000 */
[----:B------:R-:W-:Y:S01]  /*06a0*/  @P2 FMUL R33, R33, 0.25 ;  /* 0x3e80000021212820 */ /* 0x000fe20000400000 */
[----:B------:R-:W-:-:S02]  /*06b0*/  FSEL R26, R25, 1, P1 ;  /* 0x3f800000191a7808 */ /* 0x000fc40000800000 */
[----:B------:R-:W-:Y:S02]  /*06c0*/  FSETP.GT.AND P3, PT, R32, 8.50705917302346158658e+37, PT ;  /* 0x7e8000002000780b */ /* 0x000fe40003f64000 */
[----:B------:R-:W-:Y:S01]  /*06d0*/  FSETP.GT.AND P1, PT, R30, 8.50705917302346158658e+37, PT ;  /* 0x7e8000001e00780b */ /* 0x000fe20003f24000 */
[----:B------:R-:W2:Y:S01]  /*06e0*/  MUFU.RCP R33, R33 ;  /* 0x0000002100217308 */ /* 0x000ea20000001000 */
[----:B------:R-:W-:Y:S01]  /*06f0*/  @P5 FMUL R24, R24, 0.25 ;  /* 0x3e80000018185820 */ /* 0x000fe20000400000 */
[----:B------:R-:W-:Y:S01]  /*0700*/  FSEL R39, R25, 1, P3 ;  /* 0x3f80000019277808 */ /* 0x000fe20001800000 */
[----:B-1----:R-:W-:Y:S01]  /*0710*/  FMUL R26, R35, R26 ;  /* 0x0000001a231a7220 */ /* 0x002fe20000400000 */
[----:B------:R-:W-:Y:S01]  /*0720*/  FSEL R35, R25, 1, P5 ;  /* 0x3f80000019237808 */ /* 0x000fe20002800000 */
[----:B0-----:R-:W-:-:S03]  /*0730*/  FMUL R31, R29, R34 ;  /* 0x000000221d1f7220 */ /* 0x001fc60000400000 */
[----:B------:R-:W0:Y:S01]  /*0740*/  MUFU.RCP R28, R28 ;  /* 0x0000001c001c7308 */ /* 0x000e220000001000 */
[----:B------:R-:W-:Y:S01]  /*0750*/  @P3 FMUL R32, R32, 0.25 ;  /* 0x3e80000020203820 */ /* 0x000fe20000400000 */
[C---:B------:R-:W-:Y:S01]  /*0760*/  FSEL R34, R25.reuse, 1, P2 ;  /* 0x3f80000019227808 */ /* 0x040fe20001000000 */
[----:B------:R-:W-:Y:S01]  /*0770*/  @P1 FMUL R30, R30, 0.25 ;  /* 0x3e8000001e1e1820 */ /* 0x000fe20000400000 */
[----:B------:R-:W-:Y:S01]  /*0780*/  FSEL R29, R25, 1, P6 ;  /* 0x3f800000191d7808 */ /* 0x000fe20003000000 */
[----:B------:R-:W-:-:S03]  /*0790*/  FMUL R23, R21, R26 ;  /* 0x0000001a15177220 */ /* 0x000fc60000400000 */
[----:B------:R1:W3:Y:S01]  /*07a0*/  MUFU.RCP R36, R24 ;  /* 0x0000001800247308 */ /* 0x0002e20000001000 */
[----:B--2---:R-:W-:Y:S01]  /*07b0*/  FMUL R34, R33, R34 ;  /* 0x0000002221227220 */ /* 0x004fe20000400000 */
[----:B----4-:R-:W-:-:S03]  /*07c0*/  SEL R33, R8, RZ, !P0 ;  /* 0x000000ff08217207 */ /* 0x010fc60004000000 */
[----:B------:R-:W-:-:S03]  /*07d0*/  FMUL R40, R19, R34 ;  /* 0x0000002213287220 */ /* 0x000fc60000400000 */
[----:B------:R-:W2:Y:S01]  /*07e0*/  MUFU.RCP R27, R27 ;  /* 0x0000001b001b7308 */ /* 0x000ea20000001000 */
[----:B0-----:R-:W-:Y:S01]  /*07f0*/  FMUL R29, R28, R29 ;  /* 0x0000001d1c1d7220 */ /* 0x001fe20000400000 */
[C---:B------:R-:W-:Y:S01]  /*0800*/  FSEL R28, R25.reuse, 1, P4 ;  /* 0x3f800000191c7808 */ /* 0x040fe20002000000 */
[----:B------:R-:W-:Y:S01]  /*0810*/  HMUL2 R42, R4, R33 ;  /* 0x00000021042a7232 */ /* 0x000fe20000000000 */
[----:B-1----:R-:W-:Y:S02]  /*0820*/  FMUL R24, R20, R31 ;  /* 0x0000001f14187220 */ /* 0x002fe40000400000 */
[----:B------:R-:W-:Y:S02]  /*0830*/  FMUL R38, R18, R29 ;  /* 0x0000001d12267220 */ /* 0x000fe40000400000 */
[----:B------:R-:W0:Y:S01]  /*0840*/  MUFU.RCP R32, R32 ;  /* 0x0000002000207308 */ /* 0x000e220000001000 */
[----:B---3--:R-:W-:Y:S01]  /*0850*/  FMUL R35, R36, R35 ;  /* 0x0000002324237220 */ /* 0x008fe20000400000 */
[----:B------:R-:W-:Y:S01]  /*0860*/  FSEL R36, R25, 1, P1 ;  /* 0x3f80000019247808 */ /* 0x000fe20000800000 */
[----:B------:R-:W-:-:S02]  /*0870*/  HADD2.F32 R43, R42.H1_H1, -RZ.H0_H0 ;  /* 0xa00000ff2a2b7230 */ /* 0x000fc40000004c00 */
[----:B------:R-:W-:-:S03]  /*0880*/  HADD2.F32 R42, R42.H0_H0, -RZ.H0_H0 ;  /* 0xa00000ff2a2a7230 */ /* 0x000fc60000004800 */
[----:B------:R1:W3:Y:S01]  /*0890*/  MUFU.RCP R37, R30 ;  /* 0x0000001e00257308 */ /* 0x0002e20000001000 */
[----:B--2---:R-:W-:Y:S02]  /*08a0*/  FMUL R28, R27, R28 ;  /* 0x0000001c1b1c7220 */ /* 0x004fe40000400000 */
[----:B------:R-:W-:Y:S02]  /*08b0*/  FMUL R43, R26, R43 ;  /* 0x0000002b1a2b7220 */ /* 0x000fe40000400000 */
[----:B------:R-:W-:-:S03]  /*08c0*/  FMUL R42, R31, R42 ;  /* 0x0000002a1f2a7220 */ /* 0x000fc60000400000 */
[----:B------:R2:W-:Y:S01]  /*08d0*/  F2F.F16.F32 R27, R38 ;  /* 0x00000026001b7304 */ /* 0x0005e20000200800 */
[----:B0-----:R-:W-:Y:S01]  /*08e0*/  FMUL R39, R32, R39 ;  /* 0x0000002720277220 */ /* 0x001fe20000400000 */
[----:B------:R-:W-:Y:S01]  /*08f0*/  SEL R32, R9, RZ, !P0 ;  /* 0x000000ff09207207 */ /* 0x000fe20004000000 */
[----:B-1----:R-:W-:Y:S02]  /*0900*/  FMUL R30, R17, R28 ;  /* 0x0000001c111e7220 */ /* 0x002fe40000400000 */
[----:B--2---:R-:W-:-:S03]  /*0910*/  FMUL R38, R0, R35 ;  /* 0x0000002300267220 */ /* 0x004fc60000400000 */
[----:B------:R0:W-:Y:S01]  /*0920*/  F2F.F16.F32 R8, R40 ;  /* 0x0000002800087304 */ /* 0x0001e20000200800 */
[----:B---3--:R-:W-:Y:S02]  /*0930*/  FMUL R37, R37, R36 ;  /* 0x0000002425257220 */ /* 0x008fe40000400000 */
[----:B------:R-:W-:Y:S02]  /*0940*/  FADD R36, -R26, 1 ;  /* 0x3f8000001a247421 */ /* 0x000fe40000000100 */
[----:B------:R-:W-:-:S03]  /*0950*/  FMUL R41, R22, R37 ;  /* 0x0000002516297220 */ /* 0x000fc60000400000 */
[----:B------:R1:W-:Y:S01]  /*0960*/  F2F.F16.F32 R25, R38 ;  /* 0x0000002600197304 */ /* 0x0003e20000200800 */
[----:B0-----:R-:W-:Y:S02]  /*0970*/  FFMA R40, R21, R36, 1 ;  /* 0x3f80000015287423 */ /* 0x001fe40000000024 */
[----:B------:R-:W-:Y:S02]  /*0980*/  FADD R21, -R31, 1 ;  /* 0x3f8000001f157421 */ /* 0x000fe40000000100 */
[----:B------:R-:W-:Y:S02]  /*0990*/  FMUL R36, R16, R39 ;  /* 0x0000002710247220 */ /* 0x000fe40000400000 */
[----:B------:R-:W-:Y:S01]  /*09a0*/  FFMA R45, R20, R21, 1 ;  /* 0x3f800000142d7423 */ /* 0x000fe20000000015 */
[----:B-1----:R-:W-:Y:S01]  /*09b0*/  HMUL2 R38, R5, R32 ;  /* 0x0000002005267232 */ /* 0x002fe20000000000 */
[----:B------:R-:W-:Y:S01]  /*09c0*/  FMUL R20, R43, R40 ;  /* 0x000000282b147220 */ /* 0x000fe20000400000 */
[----:B------:R-:W-:Y:S01]  /*09d0*/  SEL R21, R10, RZ, !P0 ;  /* 0x000000ff0a157207 */ /* 0x000fe20004000000 */
[----:B------:R-:W-:Y:S01]  /*09e0*/  FADD R31, -R29, 1 ;  /* 0x3f8000001d1f7421 */ /* 0x000fe20000000100 */
[----:B------:R0:W-:Y:S01]  /*09f0*/  F2F.F16.F32 R26, R36 ;  /* 0x00000024001a7304 */ /* 0x0001e20000200800 */
[----:B------:R-:W-:Y:S01]  /*0a00*/  FADD R10, -R28, 1 ;  /* 0x3f8000001c0a7421 */ /* 0x000fe20000000100 */
[----:B------:R-:W-:Y:S01]  /*0a10*/  HADD2.F32 R40, R38.H1_H1, -RZ.H0_H0 ;  /* 0xa00000ff26287230 */ /* 0x000fe20000004c00 */
[----:B------:R-:W-:Y:S01]  /*0a20*/  FFMA R31, R18, R31, 1 ;  /* 0x3f800000121f7423 */ /* 0x000fe2000000001f */
[----:B------:R-:W-:Y:S01]  /*0a30*/  SEL R18, R11, RZ, !P0 ;  /* 0x000000ff0b127207 */ /* 0x000fe20004000000 */
[----:B------:R-:W-:-:S02]  /*0a40*/  FFMA R10, R17, R10, 1 ;  /* 0x3f800000110a7423 */ /* 0x000fc4000000000a */
[----:B------:R-:W-:Y:S01]  /*0a50*/  FMUL R42, R42, R45 ;  /* 0x0000002d2a2a7220 */ /* 0x000fe20000400000 */
[----:B0-----:R-:W-:Y:S01]  /*0a60*/  HMUL2 R36, R6, R21 ;  /* 0x0000001506247232 */ /* 0x001fe20000000000 */
[----:B------:R-:W-:Y:S01]  /*0a70*/  F2F.F16.F32 R23, R23 ;  /* 0x0000001700177304 */ /* 0x000fe20000200800 */
[----:B------:R-:W-:Y:S02]  /*0a80*/  FMUL R40, R29, R40 ;  /* 0x000000281d287220 */ /* 0x000fe40000400000 */
[----:B------:R-:W-:Y:S01]  /*0a90*/  HADD2.F32 R29, R38.H0_H0, -RZ.H0_H0 ;  /* 0xa00000ff261d7230 */ /* 0x000fe20000004800 */
[----:B------:R-:W-:Y:S01]  /*0aa0*/  FADD R38, -R34, 1 ;  /* 0x3f80000022267421 */ /* 0x000fe20000000100 */
[C---:B------:R-:W-:Y:S01]  /*0ab0*/  HADD2.F32 R11, R36.reuse.H1_H1, -RZ.H0_H0 ;  /* 0xa00000ff240b7230 */ /* 0x040fe20000004c00 */
[----:B------:R-:W-:Y:S01]  /*0ac0*/  FMUL R31, R40, R31 ;  /* 0x0000001f281f7220 */ /* 0x000fe20000400000 */
[----:B------:R-:W-:Y:S01]  /*0ad0*/  HADD2.F32 R36, R36.H0_H0, -RZ.H0_H0 ;  /* 0xa00000ff24247230 */ /* 0x000fe20000004800 */
[----:B------:R-:W0:Y:S01]  /*0ae0*/  F2F.F16.F32 R24, R24 ;  /* 0x0000001800187304 */ /* 0x000e220000200800 */
[----:B------:R-:W-:Y:S01]  /*0af0*/  HMUL2 R40, R7, R18 ;  /* 0x0000001207287232 */ /* 0x000fe20000000000 */
[----:B------:R-:W-:-:S02]  /*0b00*/  FFMA R38, R19, R38, 1 ;  /* 0x3f80000013267423 */ /* 0x000fc40000000026 */
[----:B------:R-:W-:Y:S02]  /*0b10*/  FMUL R29, R28, R29 ;  /* 0x0000001d1c1d7220 */ /* 0x000fe40000400000 */
[----:B------:R-:W-:Y:S02]  /*0b20*/  FMUL R11, R34, R11 ;  /* 0x0000000b220b7220 */ /* 0x000fe40000400000 */
[----:B------:R1:W-:Y:S01]  /*0b30*/  F2F.F16.F32 R28, R31 ;  /* 0x0000001f001c7304 */ /* 0x0003e20000200800 */
[C---:B------:R-:W-:Y:S01]  /*0b40*/  HADD2.F32 R34, R40.reuse.H1_H1, -RZ.H0_H0 ;  /* 0xa00000ff28227230 */ /* 0x040fe20000004c00 */
[----:B------:R-:W-:Y:S01]  /*0b50*/  FMUL R10, R29, R10 ;  /* 0x0000000a1d0a7220 */ /* 0x000fe20000400000 */
[----:B------:R-:W-:Y:S01]  /*0b60*/  HADD2.F32 R40, R40.H0_H0, -RZ.H0_H0 ;  /* 0xa00000ff28287230 */ /* 0x000fe20000004800 */
[C---:B------:R-:W-:Y:S02]  /*0b70*/  FADD R29, -R35.reuse, 1 ;  /* 0x3f800000231d7421 */ /* 0x040fe40000000100 */
[----:B------:R-:W-:-:S02]  /*0b80*/  FMUL R36, R35, R36 ;  /* 0x0000002423247220 */ /* 0x000fc40000400000 */
[----:B-1----:R-:W-:Y:S01]  /*0b90*/  FADD R31, -R37, 1 ;  /* 0x3f800000251f7421 */ /* 0x002fe20000000100 */
[----:B------:R-:W1:Y:S01]  /*0ba0*/  F2F.F16.F32 R30, R30 ;  /* 0x0000001e001e7304 */ /* 0x000e620000200800 */
[----:B------:R-:W-:Y:S01]  /*0bb0*/  FFMA R29, R0, R29, 1 ;  /* 0x3f800000001d7423 */ /* 0x000fe2000000001d */
[----:B0-----:R-:W-:Y:S01]  /*0bc0*/  PRMT R23, R24, 0x5410, R23 ;  /* 0x0000541018177816 */ /* 0x001fe20000000017 */
[----:B------:R-:W-:Y:S02]  /*0bd0*/  FFMA R35, R22, R31, 1 ;  /* 0x3f80000016237423 */ /* 0x000fe4000000001f */
[----:B------:R-:W-:Y:S02]  /*0be0*/  FADD R31, -R39, 1 ;  /* 0x3f800000271f7421 */ /* 0x000fe40000000100 */
[----:B------:R-:W-:Y:S01]  /*0bf0*/  FMUL R34, R37, R34 ;  /* 0x0000002225227220 */ /* 0x000fe20000400000 */
[----:B------:R-:W0:Y:S01]  /*0c00*/  F2F.F16.F32 R9, R41 ;  /* 0x0000002900097304 */ /* 0x000e220000200800 */
[----:B------:R-:W-:Y:S01]  /*0c10*/  FFMA R31, R16, R31, 1 ;  /* 0x3f800000101f7423 */ /* 0x000fe2000000001f */
[----:B------:R-:W-:Y:S01]  /*0c20*/  HMUL2 R4, R4, R23 ;  /* 0x0000001704047232 */ /* 0x000fe20000000000 */
[----:B------:R-:W-:-:S02]  /*0c30*/  FMUL R40, R39, R40 ;  /* 0x0000002827287220 */ /* 0x000fc40000400000 */
[----:B------:R-:W-:Y:S02]  /*0c40*/  FMUL R11, R11, R38 ;  /* 0x000000260b0b7220 */ /* 0x000fe40000400000 */
[----:B------:R-:W-:Y:S01]  /*0c50*/  FMUL R29, R36, R29 ;  /* 0x0000001d241d7220 */ /* 0x000fe20000400000 */
[----:B------:R2:W3:Y:S01]  /*0c60*/  F2F.F16.F32 R19, R10 ;  /* 0x0000000a00137304 */ /* 0x0004e20000200800 */
[----:B------:R-:W-:Y:S01]  /*0c70*/  FMUL R34, R34, R35 ;  /* 0x0000002322227220 */ /* 0x000fe20000400000 */
[----:B-1----:R-:W-:Y:S01]  /*0c80*/  PRMT R27, R30, 0x5410, R27 ;  /* 0x000054101e1b7816 */ /* 0x002fe2000000001b */
[----:B------:R-:W-:Y:S01]  /*0c90*/  FMUL R31, R40, R31 ;  /* 0x0000001f281f7220 */ /* 0x000fe20000400000 */
[----:B--2---:R-:W-:-:S04]  /*0ca0*/  PRMT R10, R25, 0x5410, R8 ;  /* 0x00005410190a7816 */ /* 0x004fc80000000008 */
[----:B------:R-:W-:Y:S01]  /*0cb0*/  F2F.F16.F32 R20, R20 ;  /* 0x0000001400147304 */ /* 0x000fe20000200800 */
[----:B0-----:R-:W-:Y:S01]  /*0cc0*/  PRMT R26, R26, 0x5410, R9 ;  /* 0x000054101a1a7816 */ /* 0x001fe20000000009 */
[----:B------:R-:W-:Y:S02]  /*0cd0*/  HMUL2 R8, R33, R23 ;  /* 0x0000001721087232 */ /* 0x000fe40000000000 */
[-C--:B------:R-:W-:Y:S02]  /*0ce0*/  HMUL2 R9, R32, R27.reuse ;  /* 0x0000001b20097232 */ /* 0x080fe40000000000 */
[-C--:B------:R-:W-:Y:S02]  /*0cf0*/  HMUL2 R6, R6, R10.reuse ;  /* 0x0000000a06067232 */ /* 0x080fe40000000000 */
[----:B------:R-:W0:Y:S01]  /*0d00*/  F2F.F16.F32 R17, R42 ;  /* 0x0000002a00117304 */ /* 0x000e220000200800 */
[----:B------:R-:W-:Y:S01]  /*0d10*/  HMUL2 R10, R21, R10 ;  /* 0x0000000a150a7232 */ /* 0x000fe20000000000 */
[----:B---3--:R-:W-:Y:S01]  /*0d20*/  PRMT R21, R19, 0x5410, R28 ;  /* 0x0000541013157816 */ /* 0x008fe2000000001c */
[----:B------:R-:W-:-:S02]  /*0d30*/  HMUL2 R5, R5, R27 ;  /* 0x0000001b05057232 */ /* 0x000fc40000000000 */
[----:B------:R-:W-:-:S03]  /*0d40*/  HMUL2 R7, R7, R26 ;  /* 0x0000001a07077232 */ /* 0x000fc60000000000 */
[----:B------:R1:W-:Y:S08]  /*0d50*/  F2F.F16.F32 R0, R11 ;  /* 0x0000000b00007304 */ /* 0x0003f00000200800 */
[----:B------:R-:W2:Y:S01]  /*0d60*/  F2F.F16.F32 R29, R29 ;  /* 0x0000001d001d7304 */ /* 0x000ea20000200800 */
[----:B-1----:R-:W-:Y:S01]  /*0d70*/  HMUL2 R11, R18, R26 ;  /* 0x0000001a120b7232 */ /* 0x002fe20000000000 */
[----:B0-----:R-:W-:-:S06]  /*0d80*/  PRMT R20, R17, 0x5410, R20 ;  /* 0x0000541011147816 */ /* 0x001fcc0000000014 */
[----:B------:R-:W-:Y:S01]  /*0d90*/  F2F.F16.F32 R34, R34 ;  /* 0x0000002200227304 */ /* 0x000fe20000200800 */
[----:B------:R0:W-:Y:S04]  /*0da0*/  @!P0 STG.E.128.SYS [R12], R8 ;  /* 0x000000080c008386 */ /* 0x0001e8000010ed00 */
[----:B------:R0:W-:Y:S03]  /*0db0*/  @!P0 STG.E.128.SYS [R14], R4 ;  /* 0x000000040e008386 */ /* 0x0001e6000010ed00 */
[----:B------:R-:W1:Y:S01]  /*0dc0*/  F2F.F16.F32 R31, R31 ;  /* 0x0000001f001f7304 */ /* 0x000e620000200800 */
[----:B--2---:R-:W-:Y:S02]  /*0dd0*/  PRMT R22, R29, 0x5410, R0 ;  /* 0x000054101d167816 */ /* 0x004fe40000000000 */
[----:B-1----:R-:W-:Y:S01]  /*0de0*/  PRMT R23, R31, 0x5410, R34 ;  /* 0x000054101f177816 */ /* 0x002fe20000000022 */
[----:B------:R-:W-:Y:S07]  /*0df0*/  @P0 EXIT ;  /* 0x000000000000094d */ /* 0x000fee0003800000 */
[----:B0-----:R-:W-:Y:S01]  /*0e00*/  STG.E.128.SYS [R2], R20 ;  /* 0x0000001402007386 */ /* 0x001fe2000010ed00 */
[----:B------:R-:W-:Y:S05]  /*0e10*/  EXIT ;  /* 0x000000000000794d */ /* 0x000fea0003800000 */
.L_x_0:
[----:B------:R-:W-:-:S00]  /*0e20*/  BRA `(.L_x_0) ;  /* 0xfffffff000007947 */ /* 0x000fc0000383ffff */
[----:B------:R-:W-:-:S00]  /*0e30*/  NOP ;  /* 0x0000000000007918 */ /* 0x000fc00000000000 */
[----:B------:R-:W-:-:S00]  /*0e40*/  NOP ;  /* 0x0000000000007918 */ /* 0x000fc00000000000 */
[----:B------:R-:W-:-:S00]  /*0e50*/  NOP ;  /* 0x0000000000007918 */ /* 0x000fc00000000000 */
[----:B------:R-:W-:-:S00]  /*0e60*/  NOP ;  /* 0x0000000000007918 */ /* 0x000fc00000000000 */
[----:B------:R-:W-:-:S00]  /*0e70*/  NOP ;  /* 0x0000000000007918 */ /* 0x000fc00000000000 */
.L_x_1:
